//
// Generated by NVIDIA NVVM Compiler
//
// Compiler Build ID: CL-36424714
// Cuda compilation tools, release 13.0, V13.0.88
// Based on NVVM 20.0.0
//

.version 9.0
.target sm_100
.address_size 64

	// .globl	_Z6kernelyPi

.visible .entry _Z6kernelyPi(
	.param .u64 _Z6kernelyPi_param_0,
	.param .u64 .ptr .align 1 _Z6kernelyPi_param_1
)
{
	.reg .b32 	%r<8>;
	.reg .b32 	%f<3>;
	.reg .b64 	%rd<4>;

	ld.param.u64 	%rd1, [_Z6kernelyPi_param_0];
	ld.param.u64 	%rd2, [_Z6kernelyPi_param_1];
	cvta.to.global.u64 	%rd3, %rd2;
	mov.u32 	%r1, %tid.x;
	mov.u32 	%r2, %tid.y;
	cvt.rn.f32.u32 	%f1, %r1;
	cvt.rn.f32.u32 	%f2, %r2;
	tex.2d.v4.u32.f32 	{%r3, %r4, %r5, %r6}, [%rd1, {%f1, %f2}];
	and.b32  	%r7, %r3, 255;
	st.global.u32 	[%rd3], %r7;
	ret;

}


// ===== COMPILED SASS (sm_100) =====

	.target	sm_100

	.elftype	@"ET_EXEC"


//--------------------- .note.nv.tkinfo           --------------------------
	.section	.note.nv.tkinfo,"",@"SHT_NOTE"
	.sectionflags	@"SHF_NOTE_NV_TKINFO"
	.tkinfo
        /*0018*/ 	.word	0x00000002
        /*0030*/ 	.string	""
        /*0030*/ 	.string	"ptxas"
        /*0030*/ 	.string	"Cuda compilation tools, release 13.0, V13.0.88"
        /*0030*/ 	.string	"Build cuda_13.0.r13.0/compiler.36424714_0"
        /*0030*/ 	.string	"-arch sm_100 -m 64 "



//--------------------- .note.nv.cuinfo           --------------------------
	.section	.note.nv.cuinfo,"",@"SHT_NOTE"
	.sectionflags	@"SHF_NOTE_NV_CUINFO"
        /*0018*/ 	.short	0x0002
        /*001a*/ 	.short	0x0064
        /*001c*/ 	.short	0x0082
	.zero		2


//--------------------- .nv.info                  --------------------------
	.section	.nv.info,"",@"SHT_CUDA_INFO"
	.align	4


	//----- nvinfo : EIATTR_REGCOUNT
	.align		4
        /*0000*/ 	.byte	0x04, 0x2f
        /*0002*/ 	.short	(.L_1 - .L_0)
	.align		4
.L_0:
        /*0004*/ 	.word	index@(_Z6kernelyPi)
        /*0008*/ 	.word	0x0000000a


	//----- nvinfo : EIATTR_FRAME_SIZE
	.align		4
.L_1:
        /*000c*/ 	.byte	0x04, 0x11
        /*000e*/ 	.short	(.L_3 - .L_2)
	.align		4
.L_2:
        /*0010*/ 	.word	index@(_Z6kernelyPi)
        /*0014*/ 	.word	0x00000000


	//----- nvinfo : EIATTR_MIN_STACK_SIZE
	.align		4
.L_3:
        /*0018*/ 	.byte	0x04, 0x12
        /*001a*/ 	.short	(.L_5 - .L_4)
	.align		4
.L_4:
        /*001c*/ 	.word	index@(_Z6kernelyPi)
        /*0020*/ 	.word	0x00000000
.L_5:


//--------------------- .nv.compat                --------------------------
	.section	.nv.compat,"",@"SHT_CUDA_COMPAT_INFO"
	.align	4
        /*0000*/ 	.byte	0x02, 0x09, 0x00, 0x00, 0x02, 0x02, 0x02, 0x00, 0x02, 0x05, 0x05, 0x00, 0x03, 0x07, 0x01, 0x01
        /*0010*/ 	.byte	0x02, 0x03, 0x00, 0x00, 0x02, 0x06, 0x01, 0x00, 0x04, 0x0b, 0x08, 0x00, 0x09, 0x00, 0x00, 0x00
        /*0020*/ 	.byte	0x00, 0x00, 0x00, 0x00


//--------------------- .nv.info._Z6kernelyPi     --------------------------
	.section	.nv.info._Z6kernelyPi,"",@"SHT_CUDA_INFO"
	.sectionflags	@""
	.align	4


	//----- nvinfo : EIATTR_CUDA_API_VERSION
	.align		4
        /*0000*/ 	.byte	0x04, 0x37
        /*0002*/ 	.short	(.L_7 - .L_6)
.L_6:
        /*0004*/ 	.word	0x00000082


	//----- nvinfo : EIATTR_KPARAM_INFO
	.align		4
.L_7:
        /*0008*/ 	.byte	0x04, 0x17
        /*000a*/ 	.short	(.L_9 - .L_8)
.L_8:
        /*000c*/ 	.word	0x00000000
        /*0010*/ 	.short	0x0001
        /*0012*/ 	.short	0x0008
        /*0014*/ 	.byte	0x00, 0xf5, 0x21, 0x00


	//----- nvinfo : EIATTR_KPARAM_INFO
	.align		4
.L_9:
        /*0018*/ 	.byte	0x04, 0x17
        /*001a*/ 	.short	(.L_11 - .L_10)
.L_10:
        /*001c*/ 	.word	0x00000000
        /*0020*/ 	.short	0x0000
        /*0022*/ 	.short	0x0000
        /*0024*/ 	.byte	0x00, 0xf0, 0x21, 0x00


	//----- nvinfo : EIATTR_SPARSE_MMA_MASK
	.align		4
.L_11:
        /*0028*/ 	.byte	0x03, 0x50
        /*002a*/ 	.short	0x0000


	//----- nvinfo : EIATTR_MAXREG_COUNT
	.align		4
        /*002c*/ 	.byte	0x03, 0x1b
        /*002e*/ 	.short	0x00ff


	//----- nvinfo : EIATTR_MERCURY_ISA_VERSION
	.align		4
        /*0030*/ 	.byte	0x03, 0x5f
        /*0032*/ 	.short	0x0101


	//----- nvinfo : EIATTR_VRC_CTA_INIT_COUNT
	.align		4
        /*0034*/ 	.byte	0x02, 0x4a
	.zero		1
	.zero		1


	//----- nvinfo : EIATTR_EXIT_INSTR_OFFSETS
	.align		4
        /*0038*/ 	.byte	0x04, 0x1c
        /*003a*/ 	.short	(.L_13 - .L_12)


	//   ....[0]....
.L_12:
        /*003c*/ 	.word	0x000000d0


	//----- nvinfo : EIATTR_CBANK_PARAM_SIZE
	.align		4
.L_13:
        /*0040*/ 	.byte	0x03, 0x19
        /*0042*/ 	.short	0x0010


	//----- nvinfo : EIATTR_PARAM_CBANK
	.align		4
        /*0044*/ 	.byte	0x04, 0x0a
        /*0046*/ 	.short	(.L_15 - .L_14)
	.align		4
.L_14:
        /*0048*/ 	.word	index@(.nv.constant0._Z6kernelyPi)
        /*004c*/ 	.short	0x0380
        /*004e*/ 	.short	0x0010


	//----- nvinfo : EIATTR_SW_WAR
	.align		4
.L_15:
        /*0050*/ 	.byte	0x04, 0x36
        /*0052*/ 	.short	(.L_17 - .L_16)
.L_16:
        /*0054*/ 	.word	0x00000008
.L_17:


//--------------------- .nv.callgraph             --------------------------
	.section	.nv.callgraph,"",@"SHT_CUDA_CALLGRAPH"
	.align	4
	.sectionentsize	8
	.align		4
        /*0000*/ 	.word	0x00000000
	.align		4
        /*0004*/ 	.word	0xffffffff
	.align		4
        /*0008*/ 	.word	0x00000000
	.align		4
        /*000c*/ 	.word	0xfffffffe
	.align		4
        /*0010*/ 	.word	0x00000000
	.align		4
        /*0014*/ 	.word	0xfffffffd
	.align		4
        /*0018*/ 	.word	0x00000000
	.align		4
        /*001c*/ 	.word	0xfffffffc


//--------------------- .text._Z6kernelyPi        --------------------------
	.section	.text._Z6kernelyPi,"ax",@progbits
	.align	128
        .global         _Z6kernelyPi
        .type           _Z6kernelyPi,@function
        .size           _Z6kernelyPi,(.L_x_1 - _Z6kernelyPi)
        .other          _Z6kernelyPi,@"STO_CUDA_ENTRY STV_DEFAULT"
_Z6kernelyPi:
.text._Z6kernelyPi:
[----:B------:R-:W-:Y:S01]  /*0000*/  LDC R1, c[0x0][0x37c] ;  /* 0x0000df00ff017b82 */ /* 0x000fe20000000800 */
[----:B------:R-:W0:Y:S01]  /*0010*/  S2R R4, SR_TID.X ;  /* 0x0000000000047919 */ /* 0x000e220000002100 */
[----:B------:R-:W1:Y:S01]  /*0020*/  LDCU UR4, c[0x0][0x380] ;  /* 0x00007000ff0477ac */ /* 0x000e620008000800 */
[----:B------:R-:W-:Y:S01]  /*0030*/  IMAD.MOV.U32 R0, RZ, RZ, -0x3e000000 ;  /* 0xc2000000ff007424 */ /* 0x000fe200078e00ff */
[----:B------:R-:W2:Y:S01]  /*0040*/  S2R R5, SR_TID.Y ;  /* 0x0000000000057919 */ /* 0x000ea20000002200 */
[----:B------:R-:W-:Y:S01]  /*0050*/  UMOV UR5, URZ ;  /* 0x000000ff00057c82 */ /* 0x000fe20008000000 */
[----:B0-----:R-:W-:Y:S02]  /*0060*/  I2FP.F32.U32 R4, R4 ;  /* 0x0000000400047245 */ /* 0x001fe40000201000 */
[----:B--2---:R-:W-:-:S04]  /*0070*/  I2FP.F32.U32 R5, R5 ;  /* 0x0000000500057245 */ /* 0x004fc80000201000 */
[----:B-1----:R0:W5:Y:S01]  /*0080*/  TEX.LL RZ, R4, R4, R0, UR4, 2D, 0x1 ;  /* 0x28ff040004047f60 */ /* 0x00216200089e01ff */
[----:B------:R-:W1:Y:S01]  /*0090*/  LDC.64 R2, c[0x0][0x388] ;  /* 0x0000e200ff027b82 */ /* 0x000e620000000a00 */
[----:B0-----:R-:W1:Y:S01]  /*00a0*/  LDCU.64 UR4, c[0x0][0x358] ;  /* 0x00006b00ff0477ac */ /* 0x001e620008000a00 */
[----:B-----5:R-:W-:-:S05]  /*00b0*/  LOP3.LUT R7, R4, 0xff, RZ, 0xc0, !PT ;  /* 0x000000ff04077812 */ /* 0x020fca00078ec0ff */
[----:B-1----:R-:W-:Y:S01]  /*00c0*/  STG.E desc[UR4][R2.64], R7 ;  /* 0x0000000702007986 */ /* 0x002fe2000c101904 */
[----:B------:R-:W-:Y:S05]  /*00d0*/  EXIT ;  /* 0x000000000000794d */ /* 0x000fea0003800000 */
.L_x_0:
[----:B------:R-:W-:-:S00]  /*00e0*/  BRA `(.L_x_0) ;  /* 0xfffffffc00fc7947 */ /* 0x000fc0000383ffff */
[----:B------:R-:W-:-:S00]  /*00f0*/  NOP ;  /* 0x0000000000007918 */ /* 0x000fc00000000000 */
        /* <DEDUP_REMOVED lines=8> */
.L_x_1:


//--------------------- .nv.shared.reserved.0     --------------------------
	.section	.nv.shared.reserved.0,"aw",@nobits
	.weak		__nv_reservedSMEM_offset_0_alias
	.size		__nv_reservedSMEM_offset_0_alias, 0, 64
	.other		__nv_reservedSMEM_offset_0_alias,@"STO_CUDA_RESERVED_SHARED STV_DEFAULT"
__nv_reservedSMEM_offset_0_alias:
	.zero		0
	.zero		64


//--------------------- .nv.constant0._Z6kernelyPi --------------------------
	.section	.nv.constant0._Z6kernelyPi,"a",@progbits
	.sectionflags	@""
	.align	4
.nv.constant0._Z6kernelyPi:
	.zero		912


//--------------------- SYMBOLS --------------------------

	.type		.nv.reservedSmem.offset0,@object
	.size		.nv.reservedSmem.offset0,0x4
